	.headerflags	@"EF_CUDA_TEXMODE_UNIFIED EF_CUDA_64BIT_ADDRESS EF_CUDA_ACCELERATORS EF_CUDA_SM90 EF_CUDA_VIRTUAL_SM(EF_CUDA_SM90)"
	.elftype	@"ET_EXEC"


//--------------------- .nv.info                  --------------------------
	.section	.nv.info,"",@"SHT_CUDA_INFO"
	.align	4


	//----- nvinfo : EIATTR_REGCOUNT
	.align		4
        /*0000*/ 	.byte	0x04, 0x2f
        /*0002*/ 	.short	(.L_1 - .L_0)
	.align		4
.L_0:
        /*0004*/ 	.word	index@(triton_poi_fused_convolution_19)
        /*0008*/ 	.word	0x00000016


	//----- nvinfo : EIATTR_MIN_STACK_SIZE
	.align		4
.L_1:
        /*000c*/ 	.byte	0x04, 0x12
        /*000e*/ 	.short	(.L_3 - .L_2)
	.align		4
.L_2:
        /*0010*/ 	.word	index@(triton_poi_fused_convolution_19)
        /*0014*/ 	.word	0x00000000


	//----- nvinfo : EIATTR_FRAME_SIZE
	.align		4
.L_3:
        /*0018*/ 	.byte	0x04, 0x11
        /*001a*/ 	.short	(.L_5 - .L_4)
	.align		4
.L_4:
        /*001c*/ 	.word	index@(triton_poi_fused_convolution_19)
        /*0020*/ 	.word	0x00000000


	//----- nvinfo : EIATTR_MIN_STACK_SIZE
	.align		4
.L_5:
        /*0024*/ 	.byte	0x04, 0x12
        /*0026*/ 	.short	(.L_7 - .L_6)
	.align		4
.L_6:
        /*0028*/ 	.word	index@(triton_poi_fused_convolution_19)
        /*002c*/ 	.word	0x00000000
.L_7:


//--------------------- .nv.info.triton_poi_fused_convolution_19 --------------------------
	.section	.nv.info.triton_poi_fused_convolution_19,"",@"SHT_CUDA_INFO"
	.sectionflags	@""
	.align	4


	//----- nvinfo : EIATTR_CUDA_API_VERSION
	.align		4
        /*0000*/ 	.byte	0x04, 0x37
        /*0002*/ 	.short	(.L_9 - .L_8)
.L_8:
        /*0004*/ 	.word	0x0000007c


	//----- nvinfo : EIATTR_KPARAM_INFO
	.align		4
.L_9:
        /*0008*/ 	.byte	0x04, 0x17
        /*000a*/ 	.short	(.L_11 - .L_10)
.L_10:
        /*000c*/ 	.word	0x00000000
        /*0010*/ 	.short	0x0004
        /*0012*/ 	.short	0x001c
        /*0014*/ 	.byte	0x00, 0xf0, 0x11, 0x00


	//----- nvinfo : EIATTR_KPARAM_INFO
	.align		4
.L_11:
        /*0018*/ 	.byte	0x04, 0x17
        /*001a*/ 	.short	(.L_13 - .L_12)
.L_12:
        /*001c*/ 	.word	0x00000000
        /*0020*/ 	.short	0x0003
        /*0022*/ 	.short	0x0018
        /*0024*/ 	.byte	0x00, 0xf0, 0x11, 0x00


	//----- nvinfo : EIATTR_KPARAM_INFO
	.align		4
.L_13:
        /*0028*/ 	.byte	0x04, 0x17
        /*002a*/ 	.short	(.L_15 - .L_14)
.L_14:
        /*002c*/ 	.word	0x00000000
        /*0030*/ 	.short	0x0002
        /*0032*/ 	.short	0x0010
        /*0034*/ 	.byte	0x00, 0xf4, 0x21, 0x00


	//----- nvinfo : EIATTR_KPARAM_INFO
	.align		4
.L_15:
        /*0038*/ 	.byte	0x04, 0x17
        /*003a*/ 	.short	(.L_17 - .L_16)
.L_16:
        /*003c*/ 	.word	0x00000000
        /*0040*/ 	.short	0x0001
        /*0042*/ 	.short	0x0008
        /*0044*/ 	.byte	0x00, 0xf4, 0x21, 0x00


	//----- nvinfo : EIATTR_KPARAM_INFO
	.align		4
.L_17:
        /*0048*/ 	.byte	0x04, 0x17
        /*004a*/ 	.short	(.L_19 - .L_18)
.L_18:
        /*004c*/ 	.word	0x00000000
        /*0050*/ 	.short	0x0000
        /*0052*/ 	.short	0x0000
        /*0054*/ 	.byte	0x00, 0xf4, 0x21, 0x00


	//----- nvinfo : EIATTR_SPARSE_MMA_MASK
	.align		4
.L_19:
        /*0058*/ 	.byte	0x03, 0x50
        /*005a*/ 	.short	0x0000


	//----- nvinfo : EIATTR_MAXREG_COUNT
	.align		4
        /*005c*/ 	.byte	0x03, 0x1b
        /*005e*/ 	.short	0x00ff


	//----- nvinfo : EIATTR_EXIT_INSTR_OFFSETS
	.align		4
        /*0060*/ 	.byte	0x04, 0x1c
        /*0062*/ 	.short	(.L_21 - .L_20)


	//   ....[0]....
.L_20:
        /*0064*/ 	.word	0x000003b0


	//   ....[1]....
        /*0068*/ 	.word	0x00000450


	//----- nvinfo : EIATTR_REQNTID
	.align		4
.L_21:
        /*006c*/ 	.byte	0x04, 0x10
        /*006e*/ 	.short	(.L_23 - .L_22)
.L_22:
        /*0070*/ 	.word	0x00000080
        /*0074*/ 	.word	0x00000001
        /*0078*/ 	.word	0x00000001


	//----- nvinfo : EIATTR_CBANK_PARAM_SIZE
	.align		4
.L_23:
        /*007c*/ 	.byte	0x03, 0x19
        /*007e*/ 	.short	0x0020


	//----- nvinfo : EIATTR_PARAM_CBANK
	.align		4
        /*0080*/ 	.byte	0x04, 0x0a
        /*0082*/ 	.short	(.L_25 - .L_24)
	.align		4
.L_24:
        /*0084*/ 	.word	index@(.nv.constant0.triton_poi_fused_convolution_19)
        /*0088*/ 	.short	0x0210
        /*008a*/ 	.short	0x0020


	//----- nvinfo : EIATTR_SW_WAR
	.align		4
.L_25:
        /*008c*/ 	.byte	0x04, 0x36
        /*008e*/ 	.short	(.L_27 - .L_26)
.L_26:
        /*0090*/ 	.word	0x00000008
.L_27:


//--------------------- .nv.callgraph             --------------------------
	.section	.nv.callgraph,"",@"SHT_CUDA_CALLGRAPH"
	.align	4
	.sectionentsize	8
	.align		4
        /*0000*/ 	.word	0x00000000
	.align		4
        /*0004*/ 	.word	0xffffffff
	.align		4
        /*0008*/ 	.word	0x00000000
	.align		4
        /*000c*/ 	.word	0xfffffffe
	.align		4
        /*0010*/ 	.word	0x00000000
	.align		4
        /*0014*/ 	.word	0xfffffffd
	.align		4
        /*0018*/ 	.word	0x00000000
	.align		4
        /*001c*/ 	.word	0xfffffffc


//--------------------- .text.triton_poi_fused_convolution_19 --------------------------
	.section	.text.triton_poi_fused_convolution_19,"ax",@progbits
	.sectionflags	@"SHF_BARRIERS=1"
	.align	128
        .global         triton_poi_fused_convolution_19
        .type           triton_poi_fused_convolution_19,@function
        .size           triton_poi_fused_convolution_19,(.L_x_1 - triton_poi_fused_convolution_19)
        .other          triton_poi_fused_convolution_19,@"STO_CUDA_ENTRY STV_DEFAULT"
triton_poi_fused_convolution_19:
.text.triton_poi_fused_convolution_19:
[----:B------:R-:W0:Y:S02]  /*0000*/  LDC R1, c[0x0][0x28] ;  /* 0x00000a00ff017b82 */ /* 0x000e240000000800 */
[----:B------:R-:W1:Y:S01]  /*0010*/  S2R R15, SR_CTAID.Y ;  /* 0x00000000000f7919 */ /* 0x000e620000002600 */
[----:B------:R-:W2:Y:S01]  /*0020*/  LDC.64 R16, c[0x0][0x210] ;  /* 0x00008400ff107b82 */ /* 0x000ea20000000a00 */
[----:B------:R-:W-:Y:S02]  /*0030*/  CS2R R8, SRZ ;  /* 0x0000000000087805 */ /* 0x000fe4000001ff00 */
[----:B------:R-:W-:Y:S01]  /*0040*/  CS2R R10, SRZ ;  /* 0x00000000000a7805 */ /* 0x000fe2000001ff00 */
[----:B------:R-:W3:Y:S01]  /*0050*/  S2R R2, SR_TID.X ;  /* 0x0000000000027919 */ /* 0x000ee20000002100 */
[----:B------:R-:W-:Y:S01]  /*0060*/  CS2R R6, SRZ ;  /* 0x0000000000067805 */ /* 0x000fe2000001ff00 */
[----:B------:R-:W-:Y:S01]  /*0070*/  ULDC.64 UR6, c[0x0][0x208] ;  /* 0x0000820000067ab9 */ /* 0x000fe20000000a00 */
[----:B------:R-:W4:Y:S01]  /*0080*/  S2R R3, SR_CTAID.X ;  /* 0x0000000000037919 */ /* 0x000f220000002500 */
[----:B-1----:R-:W-:Y:S02]  /*0090*/  IMAD.SHL.U32 R15, R15, 0x10, RZ ;  /* 0x000000100f0f7824 */ /* 0x002fe400078e00ff */
[----:B---3--:R-:W-:Y:S01]  /*00a0*/  IMAD.SHL.U32 R0, R2, 0x4, RZ ;  /* 0x0000000402007824 */ /* 0x008fe200078e00ff */
[----:B------:R-:W-:Y:S01]  /*00b0*/  SHF.R.U32.HI R18, RZ, 0x2, R2 ;  /* 0x00000002ff127819 */ /* 0x000fe20000011602 */
[----:B----4-:R-:W-:-:S03]  /*00c0*/  IMAD.SHL.U32 R3, R3, 0x20, RZ ;  /* 0x0000002003037824 */ /* 0x010fc600078e00ff */
[----:B------:R-:W-:Y:S02]  /*00d0*/  LOP3.LUT R4, R15, 0xc, R0, 0xf8, !PT ;  /* 0x0000000c0f047812 */ /* 0x000fe400078ef800 */
[----:B------:R-:W-:Y:S02]  /*00e0*/  SGXT.U32 R18, R18, 0x5 ;  /* 0x000000051212781a */ /* 0x000fe40000000000 */
[----:B------:R-:W-:Y:S02]  /*00f0*/  ISETP.GE.AND P0, PT, R4, 0x10, PT ;  /* 0x000000100400780c */ /* 0x000fe40003f06270 */
[----:B------:R-:W-:-:S05]  /*0100*/  LOP3.LUT R5, R3, R18, RZ, 0xfc, !PT ;  /* 0x0000001203057212 */ /* 0x000fca00078efcff */
[----:B------:R-:W-:-:S04]  /*0110*/  IMAD R5, R4, 0x400, R5 ;  /* 0x0000040004057824 */ /* 0x000fc800078e0205 */
[----:B------:R-:W-:Y:S02]  /*0120*/  IMAD.SHL.U32 R5, R5, 0x4, RZ ;  /* 0x0000000405057824 */ /* 0x000fe400078e00ff */
[----:B------:R-:W1:Y:S02]  /*0130*/  @!P0 LDC.64 R12, c[0x0][0x218] ;  /* 0x00008600ff0c8b82 */ /* 0x000e640000000a00 */
[----:B--2---:R-:W-:Y:S01]  /*0140*/  IMAD.WIDE R16, R5, 0x4, R16 ;  /* 0x0000000405107825 */ /* 0x004fe200078e0210 */
[----:B------:R-:W-:-:S04]  /*0150*/  CS2R R4, SRZ ;  /* 0x0000000000047805 */ /* 0x000fc8000001ff00 */
[----:B------:R-:W2:Y:S04]  /*0160*/  @!P0 LDG.E.EL.128 R8, desc[UR6][R16.64] ;  /* 0x0000000610088981 */ /* 0x000ea8000c2e1d00 */
[----:B-1----:R1:W2:Y:S01]  /*0170*/  @!P0 LDG.E.EL.128 R4, desc[UR6][R12.64] ;  /* 0x000000060c048981 */ /* 0x0022a2000c2e1d00 */
[----:B------:R-:W3:Y:S01]  /*0180*/  S2UR UR5, SR_CgaCtaId ;  /* 0x00000000000579c3 */ /* 0x000ee20000008800 */
[----:B------:R-:W-:Y:S01]  /*0190*/  IMAD.SHL.U32 R19, R2, 0x80, RZ ;  /* 0x0000008002137824 */ /* 0x000fe200078e00ff */
[----:B------:R-:W-:Y:S01]  /*01a0*/  SHF.R.U32.HI R14, RZ, 0x3, R2 ;  /* 0x00000003ff0e7819 */ /* 0x000fe20000011602 */
[----:B------:R-:W-:-:S03]  /*01b0*/  UMOV UR4, 0x400 ;  /* 0x0000040000047882 */ /* 0x000fc60000000000 */
[----:B------:R-:W-:Y:S02]  /*01c0*/  SGXT.U32 R14, R14, 0x4 ;  /* 0x000000040e0e781a */ /* 0x000fe40000000000 */
[----:B------:R-:W-:Y:S02]  /*01d0*/  LOP3.LUT R19, R19, 0x180, RZ, 0xc0, !PT ;  /* 0x0000018013137812 */ /* 0x000fe400078ec0ff */
[----:B------:R-:W-:Y:S02]  /*01e0*/  LOP3.LUT R14, R15, R14, RZ, 0xfc, !PT ;  /* 0x0000000e0f0e7212 */ /* 0x000fe400078efcff */
[C---:B-1----:R-:W-:Y:S02]  /*01f0*/  LOP3.LUT R12, R19.reuse, 0x20, RZ, 0xfc, !PT ;  /* 0x00000020130c7812 */ /* 0x042fe400078efcff */
[C---:B------:R-:W-:Y:S02]  /*0200*/  LOP3.LUT R15, R19.reuse, 0x40, RZ, 0xfc, !PT ;  /* 0x00000040130f7812 */ /* 0x040fe400078efcff */
[----:B------:R-:W-:-:S02]  /*0210*/  LOP3.LUT R18, R19, R18, RZ, 0xfc, !PT ;  /* 0x0000001213127212 */ /* 0x000fc400078efcff */
[----:B------:R-:W-:Y:S01]  /*0220*/  LOP3.LUT R16, R19, 0x60, RZ, 0xfc, !PT ;  /* 0x0000006013107812 */ /* 0x000fe200078efcff */
[----:B---3--:R-:W-:-:S06]  /*0230*/  UPRMT UR4, UR5, 0x654, UR4 ;  /* 0x0000065405047896 */ /* 0x008fcc0008000004 */
[----:B------:R-:W-:Y:S02]  /*0240*/  LEA.HI R19, R19, UR4, RZ, 0x1d ;  /* 0x0000000413137c11 */ /* 0x000fe4000f8fe8ff */
[----:B------:R-:W-:Y:S02]  /*0250*/  LEA.HI R13, R12, UR4, RZ, 0x1d ;  /* 0x000000040c0d7c11 */ /* 0x000fe4000f8fe8ff */
[----:B------:R-:W-:Y:S02]  /*0260*/  LEA.HI R15, R15, UR4, RZ, 0x1d ;  /* 0x000000040f0f7c11 */ /* 0x000fe4000f8fe8ff */
[----:B------:R-:W-:Y:S01]  /*0270*/  LEA.HI R17, R16, UR4, RZ, 0x1d ;  /* 0x0000000410117c11 */ /* 0x000fe2000f8fe8ff */
[C---:B------:R-:W-:Y:S02]  /*0280*/  IMAD R19, R18.reuse, 0x4, R19 ;  /* 0x0000000412137824 */ /* 0x040fe400078e0213 */
[C---:B------:R-:W-:Y:S02]  /*0290*/  IMAD R12, R18.reuse, 0x4, R13 ;  /* 0x00000004120c7824 */ /* 0x040fe400078e020d */
[----:B------:R-:W-:-:S02]  /*02a0*/  IMAD R15, R18, 0x4, R15 ;  /* 0x00000004120f7824 */ /* 0x000fc400078e020f */
[----:B------:R-:W-:Y:S01]  /*02b0*/  IMAD R18, R18, 0x4, R17 ;  /* 0x0000000412127824 */ /* 0x000fe200078e0211 */
[----:B------:R-:W-:Y:S02]  /*02c0*/  ISETP.GE.AND P0, PT, R14, 0x10, PT ;  /* 0x000000100e00780c */ /* 0x000fe40003f06270 */
[----:B------:R-:W-:Y:S01]  /*02d0*/  SHF.R.U32.HI R13, RZ, 0x1, R2 ;  /* 0x00000001ff0d7819 */ /* 0x000fe20000011602 */
[----:B------:R-:W-:-:S03]  /*02e0*/  IMAD.SHL.U32 R2, R2, 0x10, RZ ;  /* 0x0000001002027824 */ /* 0x000fc600078e00ff */
[----:B------:R-:W-:Y:S02]  /*02f0*/  LOP3.LUT R13, R13, 0x3c, RZ, 0xc0, !PT ;  /* 0x0000003c0d0d7812 */ /* 0x000fe400078ec0ff */
[----:B------:R-:W-:-:S04]  /*0300*/  LOP3.LUT R2, R2, 0x7f0, RZ, 0xc0, !PT ;  /* 0x000007f002027812 */ /* 0x000fc800078ec0ff */
[----:B------:R-:W-:Y:S01]  /*0310*/  IADD3 R13, R2, UR4, R13 ;  /* 0x00000004020d7c10 */ /* 0x000fe2000fffe00d */
[----:B--2---:R-:W-:Y:S01]  /*0320*/  FADD R4, R4, R8 ;  /* 0x0000000804047221 */ /* 0x004fe20000000000 */
[----:B------:R-:W-:Y:S01]  /*0330*/  FADD R5, R5, R9 ;  /* 0x0000000905057221 */ /* 0x000fe20000000000 */
[----:B------:R-:W-:Y:S01]  /*0340*/  FADD R6, R6, R10 ;  /* 0x0000000a06067221 */ /* 0x000fe20000000000 */
[----:B------:R-:W-:Y:S02]  /*0350*/  FADD R7, R7, R11 ;  /* 0x0000000b07077221 */ /* 0x000fe40000000000 */
[----:B------:R1:W-:Y:S04]  /*0360*/  STS [R19], R4 ;  /* 0x0000000413007388 */ /* 0x0003e80000000800 */
[----:B------:R1:W-:Y:S04]  /*0370*/  STS [R12+0x80], R5 ;  /* 0x000080050c007388 */ /* 0x0003e80000000800 */
[----:B------:R1:W-:Y:S04]  /*0380*/  STS [R15+0x100], R6 ;  /* 0x000100060f007388 */ /* 0x0003e80000000800 */
[----:B------:R1:W-:Y:S01]  /*0390*/  STS [R18+0x180], R7 ;  /* 0x0001800712007388 */ /* 0x0003e20000000800 */
[----:B------:R-:W-:Y:S06]  /*03a0*/  BAR.SYNC.DEFER_BLOCKING 0x0 ;  /* 0x0000000000007b1d */ /* 0x000fec0000010000 */
[----:B-1----:R-:W-:Y:S05]  /*03b0*/  @P0 EXIT ;  /* 0x000000000000094d */ /* 0x002fea0003800000 */
[----:B------:R-:W-:Y:S01]  /*03c0*/  LDS R4, [R13] ;  /* 0x000000000d047984 */ /* 0x000fe20000000800 */
[----:B------:R-:W0:Y:S01]  /*03d0*/  LDC.64 R8, c[0x0][0x220] ;  /* 0x00008800ff087b82 */ /* 0x000e220000000a00 */
[----:B------:R-:W-:Y:S02]  /*03e0*/  LOP3.LUT R3, R3, 0x1c, R0, 0xf8, !PT ;  /* 0x0000001c03037812 */ /* 0x000fe400078ef800 */
[----:B------:R-:W-:Y:S03]  /*03f0*/  LDS R5, [R13+0x4] ;  /* 0x000004000d057984 */ /* 0x000fe60000000800 */
[----:B------:R-:W-:Y:S01]  /*0400*/  IMAD R3, R14, 0x1000, R3 ;  /* 0x000010000e037824 */ /* 0x000fe200078e0203 */
[----:B------:R-:W-:Y:S04]  /*0410*/  LDS R6, [R13+0x8] ;  /* 0x000008000d067984 */ /* 0x000fe80000000800 */
[----:B------:R-:W1:Y:S01]  /*0420*/  LDS R7, [R13+0xc] ;  /* 0x00000c000d077984 */ /* 0x000e620000000800 */
[----:B0-----:R-:W-:-:S05]  /*0430*/  IMAD.WIDE R2, R3, 0x4, R8 ;  /* 0x0000000403027825 */ /* 0x001fca00078e0208 */
[----:B-1----:R-:W-:Y:S01]  /*0440*/  STG.E.128 desc[UR6][R2.64], R4 ;  /* 0x0000000402007986 */ /* 0x002fe2000c101d06 */
[----:B------:R-:W-:Y:S05]  /*0450*/  EXIT ;  /* 0x000000000000794d */ /* 0x000fea0003800000 */
.L_x_0:
[----:B------:R-:W-:-:S00]  /*0460*/  BRA `(.L_x_0) ;  /* 0xfffffffc00fc7947 */ /* 0x000fc0000383ffff */
[----:B------:R-:W-:-:S00]  /*0470*/  NOP ;  /* 0x0000000000007918 */ /* 0x000fc00000000000 */
        /* <DEDUP_REMOVED lines=8> */
.L_x_1:


//--------------------- .nv.shared.triton_poi_fused_convolution_19 --------------------------
	.section	.nv.shared.triton_poi_fused_convolution_19,"aw",@nobits
	.sectionflags	@""
	.align	16
	.zero		1024


//--------------------- .nv.constant0.triton_poi_fused_convolution_19 --------------------------
	.section	.nv.constant0.triton_poi_fused_convolution_19,"a",@progbits
	.sectionflags	@""
	.align	4
.nv.constant0.triton_poi_fused_convolution_19:
	.zero		560
